//
// Generated by NVIDIA NVVM Compiler
//
// Compiler Build ID: CL-36424714
// Cuda compilation tools, release 13.0, V13.0.88
// Based on NVVM 20.0.0
//

.version 9.0
.target sm_100
.address_size 64

	// .globl	_Z12gpuVectorAddPdS_S_

.visible .entry _Z12gpuVectorAddPdS_S_(
	.param .u64 .ptr .align 1 _Z12gpuVectorAddPdS_S__param_0,
	.param .u64 .ptr .align 1 _Z12gpuVectorAddPdS_S__param_1,
	.param .u64 .ptr .align 1 _Z12gpuVectorAddPdS_S__param_2
)
{
	.reg .b32 	%r<5>;
	.reg .b64 	%rd<11>;
	.reg .b64 	%fd<4>;

	ld.param.u64 	%rd1, [_Z12gpuVectorAddPdS_S__param_0];
	ld.param.u64 	%rd2, [_Z12gpuVectorAddPdS_S__param_1];
	ld.param.u64 	%rd3, [_Z12gpuVectorAddPdS_S__param_2];
	cvta.to.global.u64 	%rd4, %rd3;
	cvta.to.global.u64 	%rd5, %rd2;
	cvta.to.global.u64 	%rd6, %rd1;
	mov.u32 	%r1, %tid.x;
	mov.u32 	%r2, %ctaid.x;
	mov.u32 	%r3, %ntid.x;
	mad.lo.s32 	%r4, %r2, %r3, %r1;
	mul.wide.s32 	%rd7, %r4, 8;
	add.s64 	%rd8, %rd6, %rd7;
	ld.global.f64 	%fd1, [%rd8];
	add.s64 	%rd9, %rd5, %rd7;
	ld.global.f64 	%fd2, [%rd9];
	add.f64 	%fd3, %fd1, %fd2;
	add.s64 	%rd10, %rd4, %rd7;
	st.global.f64 	[%rd10], %fd3;
	ret;

}


// ===== COMPILED SASS (sm_100) =====

	.target	sm_100

	.elftype	@"ET_EXEC"


//--------------------- .note.nv.tkinfo           --------------------------
	.section	.note.nv.tkinfo,"",@"SHT_NOTE"
	.sectionflags	@"SHF_NOTE_NV_TKINFO"
	.tkinfo
        /*0018*/ 	.word	0x00000002
        /*0030*/ 	.string	""
        /*0030*/ 	.string	"ptxas"
        /*0030*/ 	.string	"Cuda compilation tools, release 13.0, V13.0.88"
        /*0030*/ 	.string	"Build cuda_13.0.r13.0/compiler.36424714_0"
        /*0030*/ 	.string	"-arch sm_100 -m 64 "



//--------------------- .note.nv.cuinfo           --------------------------
	.section	.note.nv.cuinfo,"",@"SHT_NOTE"
	.sectionflags	@"SHF_NOTE_NV_CUINFO"
        /*0018*/ 	.short	0x0002
        /*001a*/ 	.short	0x0064
        /*001c*/ 	.short	0x0082
	.zero		2


//--------------------- .nv.info                  --------------------------
	.section	.nv.info,"",@"SHT_CUDA_INFO"
	.align	4


	//----- nvinfo : EIATTR_REGCOUNT
	.align		4
        /*0000*/ 	.byte	0x04, 0x2f
        /*0002*/ 	.short	(.L_1 - .L_0)
	.align		4
.L_0:
        /*0004*/ 	.word	index@(_Z12gpuVectorAddPdS_S_)
        /*0008*/ 	.word	0x0000000e


	//----- nvinfo : EIATTR_FRAME_SIZE
	.align		4
.L_1:
        /*000c*/ 	.byte	0x04, 0x11
        /*000e*/ 	.short	(.L_3 - .L_2)
	.align		4
.L_2:
        /*0010*/ 	.word	index@(_Z12gpuVectorAddPdS_S_)
        /*0014*/ 	.word	0x00000000


	//----- nvinfo : EIATTR_MIN_STACK_SIZE
	.align		4
.L_3:
        /*0018*/ 	.byte	0x04, 0x12
        /*001a*/ 	.short	(.L_5 - .L_4)
	.align		4
.L_4:
        /*001c*/ 	.word	index@(_Z12gpuVectorAddPdS_S_)
        /*0020*/ 	.word	0x00000000
.L_5:


//--------------------- .nv.compat                --------------------------
	.section	.nv.compat,"",@"SHT_CUDA_COMPAT_INFO"
	.align	4
        /*0000*/ 	.byte	0x02, 0x09, 0x00, 0x00, 0x02, 0x02, 0x01, 0x00, 0x02, 0x05, 0x05, 0x00, 0x03, 0x07, 0x01, 0x01
        /*0010*/ 	.byte	0x02, 0x03, 0x00, 0x00, 0x02, 0x06, 0x01, 0x00, 0x04, 0x0b, 0x08, 0x00, 0x01, 0x00, 0x00, 0x00
        /*0020*/ 	.byte	0x00, 0x00, 0x00, 0x00


//--------------------- .nv.info._Z12gpuVectorAddPdS_S_ --------------------------
	.section	.nv.info._Z12gpuVectorAddPdS_S_,"",@"SHT_CUDA_INFO"
	.sectionflags	@""
	.align	4


	//----- nvinfo : EIATTR_CUDA_API_VERSION
	.align		4
        /*0000*/ 	.byte	0x04, 0x37
        /*0002*/ 	.short	(.L_7 - .L_6)
.L_6:
        /*0004*/ 	.word	0x00000082


	//----- nvinfo : EIATTR_KPARAM_INFO
	.align		4
.L_7:
        /*0008*/ 	.byte	0x04, 0x17
        /*000a*/ 	.short	(.L_9 - .L_8)
.L_8:
        /*000c*/ 	.word	0x00000000
        /*0010*/ 	.short	0x0002
        /*0012*/ 	.short	0x0010
        /*0014*/ 	.byte	0x00, 0xf5, 0x21, 0x00


	//----- nvinfo : EIATTR_KPARAM_INFO
	.align		4
.L_9:
        /*0018*/ 	.byte	0x04, 0x17
        /*001a*/ 	.short	(.L_11 - .L_10)
.L_10:
        /*001c*/ 	.word	0x00000000
        /*0020*/ 	.short	0x0001
        /*0022*/ 	.short	0x0008
        /*0024*/ 	.byte	0x00, 0xf5, 0x21, 0x00


	//----- nvinfo : EIATTR_KPARAM_INFO
	.align		4
.L_11:
        /*0028*/ 	.byte	0x04, 0x17
        /*002a*/ 	.short	(.L_13 - .L_12)
.L_12:
        /*002c*/ 	.word	0x00000000
        /*0030*/ 	.short	0x0000
        /*0032*/ 	.short	0x0000
        /*0034*/ 	.byte	0x00, 0xf5, 0x21, 0x00


	//----- nvinfo : EIATTR_SPARSE_MMA_MASK
	.align		4
.L_13:
        /*0038*/ 	.byte	0x03, 0x50
        /*003a*/ 	.short	0x0000


	//----- nvinfo : EIATTR_MAXREG_COUNT
	.align		4
        /*003c*/ 	.byte	0x03, 0x1b
        /*003e*/ 	.short	0x00ff


	//----- nvinfo : EIATTR_MERCURY_ISA_VERSION
	.align		4
        /*0040*/ 	.byte	0x03, 0x5f
        /*0042*/ 	.short	0x0101


	//----- nvinfo : EIATTR_VRC_CTA_INIT_COUNT
	.align		4
        /*0044*/ 	.byte	0x02, 0x4a
	.zero		1
	.zero		1


	//----- nvinfo : EIATTR_EXIT_INSTR_OFFSETS
	.align		4
        /*0048*/ 	.byte	0x04, 0x1c
        /*004a*/ 	.short	(.L_15 - .L_14)


	//   ....[0]....
.L_14:
        /*004c*/ 	.word	0x00000100


	//----- nvinfo : EIATTR_CBANK_PARAM_SIZE
	.align		4
.L_15:
        /*0050*/ 	.byte	0x03, 0x19
        /*0052*/ 	.short	0x0018


	//----- nvinfo : EIATTR_PARAM_CBANK
	.align		4
        /*0054*/ 	.byte	0x04, 0x0a
        /*0056*/ 	.short	(.L_17 - .L_16)
	.align		4
.L_16:
        /*0058*/ 	.word	index@(.nv.constant0._Z12gpuVectorAddPdS_S_)
        /*005c*/ 	.short	0x0380
        /*005e*/ 	.short	0x0018


	//----- nvinfo : EIATTR_SW_WAR
	.align		4
.L_17:
        /*0060*/ 	.byte	0x04, 0x36
        /*0062*/ 	.short	(.L_19 - .L_18)
.L_18:
        /*0064*/ 	.word	0x00000008
.L_19:


//--------------------- .nv.callgraph             --------------------------
	.section	.nv.callgraph,"",@"SHT_CUDA_CALLGRAPH"
	.align	4
	.sectionentsize	8
	.align		4
        /*0000*/ 	.word	0x00000000
	.align		4
        /*0004*/ 	.word	0xffffffff
	.align		4
        /*0008*/ 	.word	0x00000000
	.align		4
        /*000c*/ 	.word	0xfffffffe
	.align		4
        /*0010*/ 	.word	0x00000000
	.align		4
        /*0014*/ 	.word	0xfffffffd
	.align		4
        /*0018*/ 	.word	0x00000000
	.align		4
        /*001c*/ 	.word	0xfffffffc


//--------------------- .text._Z12gpuVectorAddPdS_S_ --------------------------
	.section	.text._Z12gpuVectorAddPdS_S_,"ax",@progbits
	.align	128
        .global         _Z12gpuVectorAddPdS_S_
        .type           _Z12gpuVectorAddPdS_S_,@function
        .size           _Z12gpuVectorAddPdS_S_,(.L_x_1 - _Z12gpuVectorAddPdS_S_)
        .other          _Z12gpuVectorAddPdS_S_,@"STO_CUDA_ENTRY STV_DEFAULT"
_Z12gpuVectorAddPdS_S_:
.text._Z12gpuVectorAddPdS_S_:
[----:B------:R-:W-:Y:S01]  /*0000*/  LDC R1, c[0x0][0x37c] ;  /* 0x0000df00ff017b82 */ /* 0x000fe20000000800 */
[----:B------:R-:W0:Y:S07]  /*0010*/  S2R R11, SR_TID.X ;  /* 0x00000000000b7919 */ /* 0x000e2e0000002100 */
[----:B------:R-:W0:Y:S01]  /*0020*/  S2UR UR6, SR_CTAID.X ;  /* 0x00000000000679c3 */ /* 0x000e220000002500 */
[----:B------:R-:W1:Y:S07]  /*0030*/  LDCU.64 UR4, c[0x0][0x358] ;  /* 0x00006b00ff0477ac */ /* 0x000e6e0008000a00 */
[----:B------:R-:W0:Y:S08]  /*0040*/  LDC R0, c[0x0][0x360] ;  /* 0x0000d800ff007b82 */ /* 0x000e300000000800 */
[----:B------:R-:W2:Y:S08]  /*0050*/  LDC.64 R2, c[0x0][0x380] ;  /* 0x0000e000ff027b82 */ /* 0x000eb00000000a00 */
[----:B------:R-:W3:Y:S01]  /*0060*/  LDC.64 R4, c[0x0][0x388] ;  /* 0x0000e200ff047b82 */ /* 0x000ee20000000a00 */
[----:B0-----:R-:W-:-:S07]  /*0070*/  IMAD R11, R0, UR6, R11 ;  /* 0x00000006000b7c24 */ /* 0x001fce000f8e020b */
[----:B------:R-:W0:Y:S01]  /*0080*/  LDC.64 R8, c[0x0][0x390] ;  /* 0x0000e400ff087b82 */ /* 0x000e220000000a00 */
[----:B--2---:R-:W-:-:S06]  /*0090*/  IMAD.WIDE R2, R11, 0x8, R2 ;  /* 0x000000080b027825 */ /* 0x004fcc00078e0202 */
[----:B-1----:R-:W2:Y:S01]  /*00a0*/  LDG.E.64 R2, desc[UR4][R2.64] ;  /* 0x0000000402027981 */ /* 0x002ea2000c1e1b00 */
[----:B---3--:R-:W-:-:S06]  /*00b0*/  IMAD.WIDE R4, R11, 0x8, R4 ;  /* 0x000000080b047825 */ /* 0x008fcc00078e0204 */
[----:B------:R-:W2:Y:S01]  /*00c0*/  LDG.E.64 R4, desc[UR4][R4.64] ;  /* 0x0000000404047981 */ /* 0x000ea2000c1e1b00 */
[----:B0-----:R-:W-:Y:S01]  /*00d0*/  IMAD.WIDE R8, R11, 0x8, R8 ;  /* 0x000000080b087825 */ /* 0x001fe200078e0208 */
[----:B--2---:R-:W-:-:S07]  /*00e0*/  DADD R6, R2, R4 ;  /* 0x0000000002067229 */ /* 0x004fce0000000004 */
[----:B------:R-:W-:Y:S01]  /*00f0*/  STG.E.64 desc[UR4][R8.64], R6 ;  /* 0x0000000608007986 */ /* 0x000fe2000c101b04 */
[----:B------:R-:W-:Y:S05]  /*0100*/  EXIT ;  /* 0x000000000000794d */ /* 0x000fea0003800000 */
.L_x_0:
[----:B------:R-:W-:-:S00]  /*0110*/  BRA `(.L_x_0) ;  /* 0xfffffffc00fc7947 */ /* 0x000fc0000383ffff */
[----:B------:R-:W-:-:S00]  /*0120*/  NOP ;  /* 0x0000000000007918 */ /* 0x000fc00000000000 */
        /* <DEDUP_REMOVED lines=13> */
.L_x_1:


//--------------------- .nv.shared.reserved.0     --------------------------
	.section	.nv.shared.reserved.0,"aw",@nobits
	.weak		__nv_reservedSMEM_offset_0_alias
	.size		__nv_reservedSMEM_offset_0_alias, 0, 64
	.other		__nv_reservedSMEM_offset_0_alias,@"STO_CUDA_RESERVED_SHARED STV_DEFAULT"
__nv_reservedSMEM_offset_0_alias:
	.zero		0
	.zero		64


//--------------------- .nv.constant0._Z12gpuVectorAddPdS_S_ --------------------------
	.section	.nv.constant0._Z12gpuVectorAddPdS_S_,"a",@progbits
	.sectionflags	@""
	.align	4
.nv.constant0._Z12gpuVectorAddPdS_S_:
	.zero		920


//--------------------- SYMBOLS --------------------------

	.type		.nv.reservedSmem.offset0,@object
	.size		.nv.reservedSmem.offset0,0x4
